//
// Generated by NVIDIA NVVM Compiler
//
// Compiler Build ID: CL-36424714
// Cuda compilation tools, release 13.0, V13.0.88
// Based on NVVM 20.0.0
//

.version 9.0
.target sm_100
.address_size 64

	// .globl	_Z37cross_entropy_forward_backward_kernelPfS_S_Piiiici
// _ZZ37cross_entropy_forward_backward_kernelPfS_S_PiiiiciE8shared_m has been demoted
// _ZZ37cross_entropy_forward_backward_kernelPfS_S_PiiiiciE8shared_d has been demoted
.extern .shared .align 16 .b8 shared_mem[];

.visible .entry _Z37cross_entropy_forward_backward_kernelPfS_S_Piiiici(
	.param .u64 .ptr .align 1 _Z37cross_entropy_forward_backward_kernelPfS_S_Piiiici_param_0,
	.param .u64 .ptr .align 1 _Z37cross_entropy_forward_backward_kernelPfS_S_Piiiici_param_1,
	.param .u64 .ptr .align 1 _Z37cross_entropy_forward_backward_kernelPfS_S_Piiiici_param_2,
	.param .u64 .ptr .align 1 _Z37cross_entropy_forward_backward_kernelPfS_S_Piiiici_param_3,
	.param .u32 _Z37cross_entropy_forward_backward_kernelPfS_S_Piiiici_param_4,
	.param .u32 _Z37cross_entropy_forward_backward_kernelPfS_S_Piiiici_param_5,
	.param .u32 _Z37cross_entropy_forward_backward_kernelPfS_S_Piiiici_param_6,
	.param .u8 _Z37cross_entropy_forward_backward_kernelPfS_S_Piiiici_param_7,
	.param .u32 _Z37cross_entropy_forward_backward_kernelPfS_S_Piiiici_param_8
)
{
	.reg .pred 	%p<31>;
	.reg .b16 	%rs<2>;
	.reg .b32 	%r<61>;
	.reg .b32 	%f<102>;
	.reg .b64 	%rd<25>;
	// demoted variable
	.shared .align 4 .f32 _ZZ37cross_entropy_forward_backward_kernelPfS_S_PiiiiciE8shared_m;
	// demoted variable
	.shared .align 4 .f32 _ZZ37cross_entropy_forward_backward_kernelPfS_S_PiiiiciE8shared_d;
	ld.param.u64 	%rd5, [_Z37cross_entropy_forward_backward_kernelPfS_S_Piiiici_param_0];
	ld.param.u64 	%rd6, [_Z37cross_entropy_forward_backward_kernelPfS_S_Piiiici_param_1];
	ld.param.u64 	%rd4, [_Z37cross_entropy_forward_backward_kernelPfS_S_Piiiici_param_2];
	ld.param.u64 	%rd7, [_Z37cross_entropy_forward_backward_kernelPfS_S_Piiiici_param_3];
	ld.param.u32 	%r24, [_Z37cross_entropy_forward_backward_kernelPfS_S_Piiiici_param_4];
	ld.param.u32 	%r27, [_Z37cross_entropy_forward_backward_kernelPfS_S_Piiiici_param_5];
	ld.param.u32 	%r25, [_Z37cross_entropy_forward_backward_kernelPfS_S_Piiiici_param_6];
	ld.param.s8 	%rs1, [_Z37cross_entropy_forward_backward_kernelPfS_S_Piiiici_param_7];
	ld.param.u32 	%r26, [_Z37cross_entropy_forward_backward_kernelPfS_S_Piiiici_param_8];
	cvta.to.global.u64 	%rd1, %rd6;
	cvta.to.global.u64 	%rd2, %rd5;
	cvta.to.global.u64 	%rd8, %rd7;
	mov.u32 	%r1, %ntid.x;
	mov.u32 	%r2, %ctaid.x;
	mov.u32 	%r3, %tid.x;
	mul.wide.u32 	%rd9, %r2, 4;
	add.s64 	%rd10, %rd8, %rd9;
	ld.global.u32 	%r4, [%rd10];
	setp.ne.s32 	%p1, %r4, %r27;
	@%p1 bra 	$L__BB0_8;
	setp.lt.s32 	%p27, %r25, 1;
	@%p27 bra 	$L__BB0_6;
	mul.lo.s32 	%r5, %r24, %r2;
	mov.b32 	%r56, 0;
$L__BB0_3:
	add.s32 	%r7, %r56, %r3;
	setp.ge.s32 	%p28, %r7, %r25;
	@%p28 bra 	$L__BB0_5;
	add.s32 	%r53, %r7, %r5;
	mul.wide.s32 	%rd21, %r53, 4;
	add.s64 	%rd22, %rd2, %rd21;
	mov.b32 	%r54, 0;
	st.global.u32 	[%rd22], %r54;
$L__BB0_5:
	add.s32 	%r56, %r56, %r1;
	setp.lt.s32 	%p29, %r56, %r25;
	@%p29 bra 	$L__BB0_3;
$L__BB0_6:
	setp.ne.s32 	%p30, %r3, 0;
	@%p30 bra 	$L__BB0_41;
	add.s64 	%rd24, %rd1, %rd9;
	mov.b32 	%r55, 0;
	st.global.u32 	[%rd24], %r55;
	bra.uni 	$L__BB0_41;
$L__BB0_8:
	setp.ne.s32 	%p2, %r3, 0;
	@%p2 bra 	$L__BB0_10;
	mov.b32 	%r28, -8388609;
	st.shared.u32 	[_ZZ37cross_entropy_forward_backward_kernelPfS_S_PiiiiciE8shared_m], %r28;
	mov.b32 	%r29, 0;
	st.shared.u32 	[_ZZ37cross_entropy_forward_backward_kernelPfS_S_PiiiiciE8shared_d], %r29;
$L__BB0_10:
	bar.sync 	0;
	setp.lt.s32 	%p3, %r25, 1;
	@%p3 bra 	$L__BB0_29;
	shl.b32 	%r31, %r1, 2;
	mov.u32 	%r32, shared_mem;
	add.s32 	%r9, %r32, %r31;
	mul.lo.s32 	%r10, %r24, %r2;
	shl.b32 	%r33, %r3, 2;
	add.s32 	%r11, %r32, %r33;
	add.s32 	%r12, %r9, %r33;
	mov.b32 	%r57, 0;
$L__BB0_12:
	add.s32 	%r14, %r57, %r3;
	setp.ge.s32 	%p4, %r14, %r25;
	mov.f32 	%f97, 0fFF7FFFFF;
	@%p4 bra 	$L__BB0_14;
	add.s32 	%r34, %r14, %r10;
	mul.wide.s32 	%rd11, %r34, 4;
	add.s64 	%rd12, %rd2, %rd11;
	ld.global.f32 	%f97, [%rd12];
$L__BB0_14:
	setp.lt.u32 	%p5, %r1, 2;
	st.shared.f32 	[%r11], %f97;
	bar.sync 	0;
	@%p5 bra 	$L__BB0_19;
	mov.u32 	%r58, %r1;
$L__BB0_16:
	shr.u32 	%r16, %r58, 1;
	setp.ge.u32 	%p6, %r3, %r16;
	@%p6 bra 	$L__BB0_18;
	ld.shared.f32 	%f15, [%r11];
	shl.b32 	%r35, %r16, 2;
	add.s32 	%r36, %r11, %r35;
	ld.shared.f32 	%f16, [%r36];
	max.f32 	%f17, %f15, %f16;
	st.shared.f32 	[%r11], %f17;
$L__BB0_18:
	bar.sync 	0;
	setp.gt.u32 	%p7, %r58, 3;
	mov.u32 	%r58, %r16;
	@%p7 bra 	$L__BB0_16;
$L__BB0_19:
	setp.ge.s32 	%p8, %r14, %r25;
	ld.shared.f32 	%f19, [shared_mem];
	ld.shared.f32 	%f20, [_ZZ37cross_entropy_forward_backward_kernelPfS_S_PiiiiciE8shared_m];
	max.f32 	%f3, %f20, %f19;
	mov.f32 	%f98, 0f00000000;
	@%p8 bra 	$L__BB0_21;
	sub.f32 	%f21, %f97, %f3;
	fma.rn.f32 	%f22, %f21, 0f3BBB989D, 0f3F000000;
	cvt.sat.f32.f32 	%f23, %f22;
	mov.f32 	%f24, 0f4B400001;
	mov.f32 	%f25, 0f437C0000;
	fma.rm.f32 	%f26, %f23, %f25, %f24;
	add.f32 	%f27, %f26, 0fCB40007F;
	neg.f32 	%f28, %f27;
	fma.rn.f32 	%f29, %f21, 0f3FB8AA3B, %f28;
	fma.rn.f32 	%f30, %f21, 0f32A57060, %f29;
	mov.b32 	%r37, %f26;
	shl.b32 	%r38, %r37, 23;
	mov.b32 	%f31, %r38;
	ex2.approx.ftz.f32 	%f32, %f30;
	mul.f32 	%f98, %f32, %f31;
$L__BB0_21:
	setp.lt.u32 	%p9, %r1, 2;
	st.shared.f32 	[%r12], %f98;
	bar.sync 	0;
	@%p9 bra 	$L__BB0_26;
	mov.u32 	%r59, %r1;
$L__BB0_23:
	shr.u32 	%r18, %r59, 1;
	setp.ge.u32 	%p10, %r3, %r18;
	@%p10 bra 	$L__BB0_25;
	shl.b32 	%r39, %r18, 2;
	add.s32 	%r40, %r12, %r39;
	ld.shared.f32 	%f33, [%r40];
	ld.shared.f32 	%f34, [%r12];
	add.f32 	%f35, %f33, %f34;
	st.shared.f32 	[%r12], %f35;
$L__BB0_25:
	bar.sync 	0;
	setp.gt.u32 	%p11, %r59, 3;
	mov.u32 	%r59, %r18;
	@%p11 bra 	$L__BB0_23;
$L__BB0_26:
	setp.ne.s32 	%p12, %r3, 0;
	@%p12 bra 	$L__BB0_28;
	ld.shared.f32 	%f36, [%r9];
	ld.shared.f32 	%f37, [_ZZ37cross_entropy_forward_backward_kernelPfS_S_PiiiiciE8shared_m];
	sub.f32 	%f38, %f37, %f3;
	fma.rn.f32 	%f39, %f38, 0f3BBB989D, 0f3F000000;
	cvt.sat.f32.f32 	%f40, %f39;
	mov.f32 	%f41, 0f4B400001;
	mov.f32 	%f42, 0f437C0000;
	fma.rm.f32 	%f43, %f40, %f42, %f41;
	add.f32 	%f44, %f43, 0fCB40007F;
	neg.f32 	%f45, %f44;
	fma.rn.f32 	%f46, %f38, 0f3FB8AA3B, %f45;
	fma.rn.f32 	%f47, %f38, 0f32A57060, %f46;
	mov.b32 	%r41, %f43;
	shl.b32 	%r42, %r41, 23;
	mov.b32 	%f48, %r42;
	ex2.approx.ftz.f32 	%f49, %f47;
	mul.f32 	%f50, %f49, %f48;
	ld.shared.f32 	%f51, [_ZZ37cross_entropy_forward_backward_kernelPfS_S_PiiiiciE8shared_d];
	fma.rn.f32 	%f52, %f51, %f50, %f36;
	st.shared.f32 	[_ZZ37cross_entropy_forward_backward_kernelPfS_S_PiiiiciE8shared_d], %f52;
	st.shared.f32 	[_ZZ37cross_entropy_forward_backward_kernelPfS_S_PiiiiciE8shared_m], %f3;
$L__BB0_28:
	bar.sync 	0;
	add.s32 	%r57, %r57, %r1;
	setp.lt.s32 	%p13, %r57, %r25;
	@%p13 bra 	$L__BB0_12;
$L__BB0_29:
	setp.ne.s32 	%p14, %r3, 0;
	cvta.to.global.u64 	%rd13, %rd4;
	add.s64 	%rd3, %rd13, %rd9;
	@%p14 bra 	$L__BB0_35;
	ld.shared.f32 	%f6, [_ZZ37cross_entropy_forward_backward_kernelPfS_S_PiiiiciE8shared_d];
	setp.le.f32 	%p15, %f6, 0f00000000;
	mov.f32 	%f99, 0fFF800000;
	@%p15 bra 	$L__BB0_32;
	ld.shared.f32 	%f54, [_ZZ37cross_entropy_forward_backward_kernelPfS_S_PiiiiciE8shared_m];
	setp.lt.f32 	%p16, %f6, 0f00800000;
	mul.f32 	%f55, %f6, 0f4B000000;
	selp.f32 	%f56, %f55, %f6, %p16;
	selp.f32 	%f57, 0fC1B80000, 0f00000000, %p16;
	mov.b32 	%r43, %f56;
	add.s32 	%r44, %r43, -1059760811;
	and.b32  	%r45, %r44, -8388608;
	sub.s32 	%r46, %r43, %r45;
	mov.b32 	%f58, %r46;
	cvt.rn.f32.s32 	%f59, %r45;
	fma.rn.f32 	%f60, %f59, 0f34000000, %f57;
	add.f32 	%f61, %f58, 0fBF800000;
	fma.rn.f32 	%f62, %f61, 0fBE055027, 0f3E1039F6;
	fma.rn.f32 	%f63, %f62, %f61, 0fBDF8CDCC;
	fma.rn.f32 	%f64, %f63, %f61, 0f3E0F2955;
	fma.rn.f32 	%f65, %f64, %f61, 0fBE2AD8B9;
	fma.rn.f32 	%f66, %f65, %f61, 0f3E4CED0B;
	fma.rn.f32 	%f67, %f66, %f61, 0fBE7FFF22;
	fma.rn.f32 	%f68, %f67, %f61, 0f3EAAAA78;
	fma.rn.f32 	%f69, %f68, %f61, 0fBF000000;
	mul.f32 	%f70, %f61, %f69;
	fma.rn.f32 	%f71, %f70, %f61, %f61;
	fma.rn.f32 	%f72, %f60, 0f3F317218, %f71;
	setp.gt.u32 	%p17, %r43, 2139095039;
	fma.rn.f32 	%f73, %f56, 0f7F800000, 0f7F800000;
	selp.f32 	%f74, %f73, %f72, %p17;
	setp.eq.f32 	%p18, %f56, 0f00000000;
	selp.f32 	%f75, 0fFF800000, %f74, %p18;
	add.f32 	%f99, %f54, %f75;
$L__BB0_32:
	st.global.f32 	[%rd3], %f99;
	setp.lt.s32 	%p19, %r4, 0;
	setp.ge.s32 	%p20, %r4, %r25;
	mov.f32 	%f100, 0f00000000;
	or.pred  	%p21, %p19, %p20;
	@%p21 bra 	$L__BB0_34;
	mad.lo.s32 	%r47, %r24, %r2, %r4;
	mul.wide.s32 	%rd15, %r47, 4;
	add.s64 	%rd16, %rd2, %rd15;
	ld.global.f32 	%f77, [%rd16];
	sub.f32 	%f100, %f99, %f77;
$L__BB0_34:
	add.s64 	%rd18, %rd1, %rd9;
	st.global.f32 	[%rd18], %f100;
$L__BB0_35:
	bar.sync 	0;
	ld.global.f32 	%f11, [%rd3];
	setp.ne.s16 	%p22, %rs1, 109;
	mov.f32 	%f101, 0f3F800000;
	@%p22 bra 	$L__BB0_37;
	cvt.rn.f32.s32 	%f79, %r26;
	rcp.rn.f32 	%f101, %f79;
$L__BB0_37:
	setp.lt.s32 	%p23, %r25, 1;
	@%p23 bra 	$L__BB0_41;
	mul.lo.s32 	%r20, %r24, %r2;
	mov.b32 	%r60, 0;
$L__BB0_39:
	add.s32 	%r22, %r60, %r3;
	setp.ge.s32 	%p24, %r22, %r25;
	@%p24 bra 	$L__BB0_41;
	add.s32 	%r49, %r22, %r20;
	mul.wide.s32 	%rd19, %r49, 4;
	add.s64 	%rd20, %rd2, %rd19;
	ld.global.f32 	%f80, [%rd20];
	sub.f32 	%f81, %f80, %f11;
	fma.rn.f32 	%f82, %f81, 0f3BBB989D, 0f3F000000;
	cvt.sat.f32.f32 	%f83, %f82;
	mov.f32 	%f84, 0f4B400001;
	mov.f32 	%f85, 0f437C0000;
	fma.rm.f32 	%f86, %f83, %f85, %f84;
	add.f32 	%f87, %f86, 0fCB40007F;
	neg.f32 	%f88, %f87;
	fma.rn.f32 	%f89, %f81, 0f3FB8AA3B, %f88;
	fma.rn.f32 	%f90, %f81, 0f32A57060, %f89;
	mov.b32 	%r50, %f86;
	shl.b32 	%r51, %r50, 23;
	mov.b32 	%f91, %r51;
	ex2.approx.ftz.f32 	%f92, %f90;
	mul.f32 	%f93, %f92, %f91;
	setp.eq.s32 	%p25, %r22, %r4;
	add.f32 	%f94, %f93, 0fBF800000;
	selp.f32 	%f95, %f94, %f93, %p25;
	mul.f32 	%f96, %f101, %f95;
	st.global.f32 	[%rd20], %f96;
	add.s32 	%r60, %r60, %r1;
	setp.lt.s32 	%p26, %r60, %r25;
	@%p26 bra 	$L__BB0_39;
$L__BB0_41:
	ret;

}


// ===== COMPILED SASS (sm_100) =====

	.target	sm_100

	.elftype	@"ET_EXEC"


//--------------------- .note.nv.tkinfo           --------------------------
	.section	.note.nv.tkinfo,"",@"SHT_NOTE"
	.sectionflags	@"SHF_NOTE_NV_TKINFO"
	.tkinfo
        /*0018*/ 	.word	0x00000002
        /*0030*/ 	.string	""
        /*0030*/ 	.string	"ptxas"
        /*0030*/ 	.string	"Cuda compilation tools, release 13.0, V13.0.88"
        /*0030*/ 	.string	"Build cuda_13.0.r13.0/compiler.36424714_0"
        /*0030*/ 	.string	"-arch sm_100 -m 64 "



//--------------------- .note.nv.cuinfo           --------------------------
	.section	.note.nv.cuinfo,"",@"SHT_NOTE"
	.sectionflags	@"SHF_NOTE_NV_CUINFO"
        /*0018*/ 	.short	0x0002
        /*001a*/ 	.short	0x0064
        /*001c*/ 	.short	0x0082
	.zero		2


//--------------------- .nv.info                  --------------------------
	.section	.nv.info,"",@"SHT_CUDA_INFO"
	.align	4


	//----- nvinfo : EIATTR_REGCOUNT
	.align		4
        /*0000*/ 	.byte	0x04, 0x2f
        /*0002*/ 	.short	(.L_1 - .L_0)
	.align		4
.L_0:
        /*0004*/ 	.word	index@(_Z37cross_entropy_forward_backward_kernelPfS_S_Piiiici)
        /*0008*/ 	.word	0x00000012


	//----- nvinfo : EIATTR_FRAME_SIZE
	.align		4
.L_1:
        /*000c*/ 	.byte	0x04, 0x11
        /*000e*/ 	.short	(.L_3 - .L_2)
	.align		4
.L_2:
        /*0010*/ 	.word	index@($__internal_0_$__cuda_sm20_rcp_rn_f32_slowpath)
        /*0014*/ 	.word	0x00000000


	//----- nvinfo : EIATTR_FRAME_SIZE
	.align		4
.L_3:
        /*0018*/ 	.byte	0x04, 0x11
        /*001a*/ 	.short	(.L_5 - .L_4)
	.align		4
.L_4:
        /*001c*/ 	.word	index@(_Z37cross_entropy_forward_backward_kernelPfS_S_Piiiici)
        /*0020*/ 	.word	0x00000000


	//----- nvinfo : EIATTR_MIN_STACK_SIZE
	.align		4
.L_5:
        /*0024*/ 	.byte	0x04, 0x12
        /*0026*/ 	.short	(.L_7 - .L_6)
	.align		4
.L_6:
        /*0028*/ 	.word	index@(_Z37cross_entropy_forward_backward_kernelPfS_S_Piiiici)
        /*002c*/ 	.word	0x00000000
.L_7:


//--------------------- .nv.compat                --------------------------
	.section	.nv.compat,"",@"SHT_CUDA_COMPAT_INFO"
	.align	4
        /*0000*/ 	.byte	0x02, 0x09, 0x00, 0x00, 0x02, 0x02, 0x01, 0x00, 0x02, 0x05, 0x05, 0x00, 0x03, 0x07, 0x01, 0x01
        /*0010*/ 	.byte	0x02, 0x03, 0x00, 0x00, 0x02, 0x06, 0x01, 0x00, 0x04, 0x0b, 0x08, 0x00, 0x01, 0x00, 0x00, 0x00
        /*0020*/ 	.byte	0x00, 0x00, 0x00, 0x00


//--------------------- .nv.info._Z37cross_entropy_forward_backward_kernelPfS_S_Piiiici --------------------------
	.section	.nv.info._Z37cross_entropy_forward_backward_kernelPfS_S_Piiiici,"",@"SHT_CUDA_INFO"
	.sectionflags	@""
	.align	4


	//----- nvinfo : EIATTR_CUDA_API_VERSION
	.align		4
        /*0000*/ 	.byte	0x04, 0x37
        /*0002*/ 	.short	(.L_9 - .L_8)
.L_8:
        /*0004*/ 	.word	0x00000082


	//----- nvinfo : EIATTR_KPARAM_INFO
	.align		4
.L_9:
        /*0008*/ 	.byte	0x04, 0x17
        /*000a*/ 	.short	(.L_11 - .L_10)
.L_10:
        /*000c*/ 	.word	0x00000000
        /*0010*/ 	.short	0x0008
        /*0012*/ 	.short	0x0030
        /*0014*/ 	.byte	0x00, 0xf0, 0x11, 0x00


	//----- nvinfo : EIATTR_KPARAM_INFO
	.align		4
.L_11:
        /*0018*/ 	.byte	0x04, 0x17
        /*001a*/ 	.short	(.L_13 - .L_12)
.L_12:
        /*001c*/ 	.word	0x00000000
        /*0020*/ 	.short	0x0007
        /*0022*/ 	.short	0x002c
        /*0024*/ 	.byte	0x00, 0xf0, 0x05, 0x00


	//----- nvinfo : EIATTR_KPARAM_INFO
	.align		4
.L_13:
        /*0028*/ 	.byte	0x04, 0x17
        /*002a*/ 	.short	(.L_15 - .L_14)
.L_14:
        /*002c*/ 	.word	0x00000000
        /*0030*/ 	.short	0x0006
        /*0032*/ 	.short	0x0028
        /*0034*/ 	.byte	0x00, 0xf0, 0x11, 0x00


	//----- nvinfo : EIATTR_KPARAM_INFO
	.align		4
.L_15:
        /*0038*/ 	.byte	0x04, 0x17
        /*003a*/ 	.short	(.L_17 - .L_16)
.L_16:
        /*003c*/ 	.word	0x00000000
        /*0040*/ 	.short	0x0005
        /*0042*/ 	.short	0x0024
        /*0044*/ 	.byte	0x00, 0xf0, 0x11, 0x00


	//----- nvinfo : EIATTR_KPARAM_INFO
	.align		4
.L_17:
        /*0048*/ 	.byte	0x04, 0x17
        /*004a*/ 	.short	(.L_19 - .L_18)
.L_18:
        /*004c*/ 	.word	0x00000000
        /*0050*/ 	.short	0x0004
        /*0052*/ 	.short	0x0020
        /*0054*/ 	.byte	0x00, 0xf0, 0x11, 0x00


	//----- nvinfo : EIATTR_KPARAM_INFO
	.align		4
.L_19:
        /*0058*/ 	.byte	0x04, 0x17
        /*005a*/ 	.short	(.L_21 - .L_20)
.L_20:
        /*005c*/ 	.word	0x00000000
        /*0060*/ 	.short	0x0003
        /*0062*/ 	.short	0x0018
        /*0064*/ 	.byte	0x00, 0xf5, 0x21, 0x00


	//----- nvinfo : EIATTR_KPARAM_INFO
	.align		4
.L_21:
        /*0068*/ 	.byte	0x04, 0x17
        /*006a*/ 	.short	(.L_23 - .L_22)
.L_22:
        /*006c*/ 	.word	0x00000000
        /*0070*/ 	.short	0x0002
        /*0072*/ 	.short	0x0010
        /*0074*/ 	.byte	0x00, 0xf5, 0x21, 0x00


	//----- nvinfo : EIATTR_KPARAM_INFO
	.align		4
.L_23:
        /*0078*/ 	.byte	0x04, 0x17
        /*007a*/ 	.short	(.L_25 - .L_24)
.L_24:
        /*007c*/ 	.word	0x00000000
        /*0080*/ 	.short	0x0001
        /*0082*/ 	.short	0x0008
        /*0084*/ 	.byte	0x00, 0xf5, 0x21, 0x00


	//----- nvinfo : EIATTR_KPARAM_INFO
	.align		4
.L_25:
        /*0088*/ 	.byte	0x04, 0x17
        /*008a*/ 	.short	(.L_27 - .L_26)
.L_26:
        /*008c*/ 	.word	0x00000000
        /*0090*/ 	.short	0x0000
        /*0092*/ 	.short	0x0000
        /*0094*/ 	.byte	0x00, 0xf5, 0x21, 0x00


	//----- nvinfo : EIATTR_SPARSE_MMA_MASK
	.align		4
.L_27:
        /*0098*/ 	.byte	0x03, 0x50
        /*009a*/ 	.short	0x0000


	//----- nvinfo : EIATTR_MAXREG_COUNT
	.align		4
        /*009c*/ 	.byte	0x03, 0x1b
        /*009e*/ 	.short	0x00ff


	//----- nvinfo : EIATTR_NUM_BARRIERS
	.align		4
        /*00a0*/ 	.byte	0x02, 0x4c
        /*00a2*/ 	.byte	0x01
	.zero		1


	//----- nvinfo : EIATTR_MERCURY_ISA_VERSION
	.align		4
        /*00a4*/ 	.byte	0x03, 0x5f
        /*00a6*/ 	.short	0x0101


	//----- nvinfo : EIATTR_VRC_CTA_INIT_COUNT
	.align		4
        /*00a8*/ 	.byte	0x02, 0x4a
	.zero		1
	.zero		1


	//----- nvinfo : EIATTR_EXIT_INSTR_OFFSETS
	.align		4
        /*00ac*/ 	.byte	0x04, 0x1c
        /*00ae*/ 	.short	(.L_29 - .L_28)


	//   ....[0]....
.L_28:
        /*00b0*/ 	.word	0x000001b0


	//   ....[1]....
        /*00b4*/ 	.word	0x000001f0


	//   ....[2]....
        /*00b8*/ 	.word	0x00000dc0


	//   ....[3]....
        /*00bc*/ 	.word	0x00000e30


	//   ....[4]....
        /*00c0*/ 	.word	0x00000f90


	//----- nvinfo : EIATTR_CRS_STACK_SIZE
	.align		4
.L_29:
        /*00c4*/ 	.byte	0x04, 0x1e
        /*00c6*/ 	.short	(.L_31 - .L_30)
.L_30:
        /*00c8*/ 	.word	0x00000000


	//----- nvinfo : EIATTR_CBANK_PARAM_SIZE
	.align		4
.L_31:
        /*00cc*/ 	.byte	0x03, 0x19
        /*00ce*/ 	.short	0x0034


	//----- nvinfo : EIATTR_PARAM_CBANK
	.align		4
        /*00d0*/ 	.byte	0x04, 0x0a
        /*00d2*/ 	.short	(.L_33 - .L_32)
	.align		4
.L_32:
        /*00d4*/ 	.word	index@(.nv.constant0._Z37cross_entropy_forward_backward_kernelPfS_S_Piiiici)
        /*00d8*/ 	.short	0x0380
        /*00da*/ 	.short	0x0034


	//----- nvinfo : EIATTR_SW_WAR
	.align		4
.L_33:
        /*00dc*/ 	.byte	0x04, 0x36
        /*00de*/ 	.short	(.L_35 - .L_34)
.L_34:
        /*00e0*/ 	.word	0x00000008
.L_35:


//--------------------- .nv.callgraph             --------------------------
	.section	.nv.callgraph,"",@"SHT_CUDA_CALLGRAPH"
	.align	4
	.sectionentsize	8
	.align		4
        /*0000*/ 	.word	0x00000000
	.align		4
        /*0004*/ 	.word	0xffffffff
	.align		4
        /*0008*/ 	.word	0x00000000
	.align		4
        /*000c*/ 	.word	0xfffffffe
	.align		4
        /*0010*/ 	.word	0x00000000
	.align		4
        /*0014*/ 	.word	0xfffffffd
	.align		4
        /*0018*/ 	.word	0x00000000
	.align		4
        /*001c*/ 	.word	0xfffffffc


//--------------------- .text._Z37cross_entropy_forward_backward_kernelPfS_S_Piiiici --------------------------
	.section	.text._Z37cross_entropy_forward_backward_kernelPfS_S_Piiiici,"ax",@progbits
	.align	128
        .global         _Z37cross_entropy_forward_backward_kernelPfS_S_Piiiici
        .type           _Z37cross_entropy_forward_backward_kernelPfS_S_Piiiici,@function
        .size           _Z37cross_entropy_forward_backward_kernelPfS_S_Piiiici,(.L_x_26 - _Z37cross_entropy_forward_backward_kernelPfS_S_Piiiici)
        .other          _Z37cross_entropy_forward_backward_kernelPfS_S_Piiiici,@"STO_CUDA_ENTRY STV_DEFAULT"
_Z37cross_entropy_forward_backward_kernelPfS_S_Piiiici:
.text._Z37cross_entropy_forward_backward_kernelPfS_S_Piiiici:
[----:B------:R-:W-:Y:S01]  /*0000*/  LDC R1, c[0x0][0x37c] ;  /* 0x0000df00ff017b82 */ /* 0x000fe20000000800 */
[----:B------:R-:W0:Y:S07]  /*0010*/  S2R R2, SR_CTAID.X ;  /* 0x0000000000027919 */ /* 0x000e2e0000002500 */
[----:B------:R-:W0:Y:S01]  /*0020*/  LDC.64 R4, c[0x0][0x398] ;  /* 0x0000e600ff047b82 */ /* 0x000e220000000a00 */
[----:B------:R-:W1:Y:S01]  /*0030*/  LDCU.64 UR8, c[0x0][0x358] ;  /* 0x00006b00ff0877ac */ /* 0x000e620008000a00 */
[----:B------:R-:W2:Y:S01]  /*0040*/  LDCU UR4, c[0x0][0x3a4] ;  /* 0x00007480ff0477ac */ /* 0x000ea20008000800 */
[----:B0-----:R-:W-:-:S06]  /*0050*/  IMAD.WIDE.U32 R4, R2, 0x4, R4 ;  /* 0x0000000402047825 */ /* 0x001fcc00078e0004 */
[----:B-1----:R-:W2:Y:S01]  /*0060*/  LDG.E R5, desc[UR8][R4.64] ;  /* 0x0000000804057981 */ /* 0x002ea2000c1e1900 */
[----:B------:R-:W0:Y:S01]  /*0070*/  LDCU UR10, c[0x0][0x360] ;  /* 0x00006c00ff0a77ac */ /* 0x000e220008000800 */
[----:B------:R-:W1:Y:S01]  /*0080*/  S2R R3, SR_TID.X ;  /* 0x0000000000037919 */ /* 0x000e620000002100 */
[----:B--2---:R-:W-:-:S13]  /*0090*/  ISETP.NE.AND P0, PT, R5, UR4, PT ;  /* 0x0000000405007c0c */ /* 0x004fda000bf05270 */
[----:B01----:R-:W-:Y:S05]  /*00a0*/  @P0 BRA `(.L_x_0) ;  /* 0x0000000000540947 */ /* 0x003fea0003800000 */
[----:B------:R-:W0:Y:S01]  /*00b0*/  LDCU UR4, c[0x0][0x3a8] ;  /* 0x00007500ff0477ac */ /* 0x000e220008000800 */
[----:B------:R-:W-:Y:S01]  /*00c0*/  ISETP.NE.AND P1, PT, R3, RZ, PT ;  /* 0x000000ff0300720c */ /* 0x000fe20003f25270 */
[----:B0-----:R-:W-:-:S09]  /*00d0*/  UISETP.GE.AND UP0, UPT, UR4, 0x1, UPT ;  /* 0x000000010400788c */ /* 0x001fd2000bf06270 */
[----:B------:R-:W-:Y:S05]  /*00e0*/  BRA.U !UP0, `(.L_x_1) ;  /* 0x0000000108307547 */ /* 0x000fea000b800000 */
[----:B------:R-:W0:Y:S01]  /*00f0*/  LDCU UR5, c[0x0][0x3a8] ;  /* 0x00007500ff0577ac */ /* 0x000e220008000800 */
[----:B------:R-:W-:-:S05]  /*0100*/  UMOV UR4, URZ ;  /* 0x000000ff00047c82 */ /* 0x000fca0008000000 */
.L_x_2:
[----:B------:R-:W-:Y:S01]  /*0110*/  IADD3 R0, PT, PT, R3, UR4, RZ ;  /* 0x0000000403007c10 */ /* 0x000fe2000fffe0ff */
[----:B------:R-:W-:-:S03]  /*0120*/  UIADD3 UR4, UPT, UPT, UR10, UR4, URZ ;  /* 0x000000040a047290 */ /* 0x000fc6000fffe0ff */
[----:B0-----:R-:W-:Y:S01]  /*0130*/  ISETP.GE.AND P0, PT, R0, UR5, PT ;  /* 0x0000000500007c0c */ /* 0x001fe2000bf06270 */
[----:B------:R-:W-:-:S12]  /*0140*/  UISETP.GE.AND UP0, UPT, UR4, UR5, UPT ;  /* 0x000000050400728c */ /* 0x000fd8000bf06270 */
[----:B------:R-:W0:Y:S08]  /*0150*/  @!P0 LDC R7, c[0x0][0x3a0] ;  /* 0x0000e800ff078b82 */ /* 0x000e300000000800 */
[----:B-1----:R-:W1:Y:S01]  /*0160*/  @!P0 LDC.64 R4, c[0x0][0x380] ;  /* 0x0000e000ff048b82 */ /* 0x002e620000000a00 */
[----:B0-----:R-:W-:-:S04]  /*0170*/  @!P0 IMAD R7, R2, R7, R0 ;  /* 0x0000000702078224 */ /* 0x001fc800078e0200 */
[----:B-1----:R-:W-:-:S05]  /*0180*/  @!P0 IMAD.WIDE R4, R7, 0x4, R4 ;  /* 0x0000000407048825 */ /* 0x002fca00078e0204 */
[----:B------:R1:W-:Y:S01]  /*0190*/  @!P0 STG.E desc[UR8][R4.64], RZ ;  /* 0x000000ff04008986 */ /* 0x0003e2000c101908 */
[----:B------:R-:W-:Y:S05]  /*01a0*/  BRA.U !UP0, `(.L_x_2) ;  /* 0xfffffffd08d87547 */ /* 0x000fea000b83ffff */
.L_x_1:
[----:B------:R-:W-:Y:S05]  /*01b0*/  @P1 EXIT ;  /* 0x000000000000194d */ /* 0x000fea0003800000 */
[----:B-1----:R-:W0:Y:S02]  /*01c0*/  LDC.64 R4, c[0x0][0x388] ;  /* 0x0000e200ff047b82 */ /* 0x002e240000000a00 */
[----:B0-----:R-:W-:-:S05]  /*01d0*/  IMAD.WIDE.U32 R2, R2, 0x4, R4 ;  /* 0x0000000402027825 */ /* 0x001fca00078e0004 */
[----:B------:R-:W-:Y:S01]  /*01e0*/  STG.E desc[UR8][R2.64], RZ ;  /* 0x000000ff02007986 */ /* 0x000fe2000c101908 */
[----:B------:R-:W-:Y:S05]  /*01f0*/  EXIT ;  /* 0x000000000000794d */ /* 0x000fea0003800000 */
.L_x_0:
[----:B------:R-:W-:Y:S01]  /*0200*/  ISETP.NE.AND P1, PT, R3, RZ, PT ;  /* 0x000000ff0300720c */ /* 0x000fe20003f25270 */
[----:B------:R-:W0:Y:S01]  /*0210*/  LDCU UR4, c[0x0][0x3a8] ;  /* 0x00007500ff0477ac */ /* 0x000e220008000800 */
[----:B------:R-:W-:-:S11]  /*0220*/  IMAD.MOV.U32 R9, RZ, RZ, RZ ;  /* 0x000000ffff097224 */ /* 0x000fd600078e00ff */
[----:B------:R-:W1:Y:S01]  /*0230*/  @!P1 S2R R7, SR_CgaCtaId ;  /* 0x0000000000079919 */ /* 0x000e620000008800 */
[----:B------:R-:W-:Y:S02]  /*0240*/  @!P1 MOV R0, 0x400 ;  /* 0x0000040000009802 */ /* 0x000fe40000000f00 */
[----:B------:R-:W-:Y:S01]  /*0250*/  @!P1 MOV R8, 0xff7fffff ;  /* 0xff7fffff00089802 */ /* 0x000fe20000000f00 */
[----:B0-----:R-:W-:Y:S01]  /*0260*/  UISETP.GE.AND UP0, UPT, UR4, 0x1, UPT ;  /* 0x000000010400788c */ /* 0x001fe2000bf06270 */
[----:B-1----:R-:W-:-:S05]  /*0270*/  @!P1 LEA R0, R7, R0, 0x18 ;  /* 0x0000000007009211 */ /* 0x002fca00078ec0ff */
[----:B------:R0:W-:Y:S01]  /*0280*/  @!P1 STS.64 [R0], R8 ;  /* 0x0000000800009388 */ /* 0x0001e20000000a00 */
[----:B------:R-:W-:Y:S06]  /*0290*/  BAR.SYNC.DEFER_BLOCKING 0x0 ;  /* 0x0000000000007b1d */ /* 0x000fec0000010000 */
[----:B------:R-:W-:Y:S05]  /*02a0*/  BRA.U !UP0, `(.L_x_3) ;  /* 0x0000000508947547 */ /* 0x000fea000b800000 */
[----:B------:R-:W1:Y:S01]  /*02b0*/  S2UR UR5, SR_CgaCtaId ;  /* 0x00000000000579c3 */ /* 0x000e620000008800 */
[----:B------:R-:W-:Y:S02]  /*02c0*/  UMOV UR4, 0x400 ;  /* 0x0000040000047882 */ /* 0x000fe40000000000 */
[----:B------:R-:W-:-:S04]  /*02d0*/  UIADD3 UR4, UPT, UPT, UR4, 0x10, URZ ;  /* 0x0000001004047890 */ /* 0x000fc8000fffe0ff */
[----:B-1----:R-:W-:-:S04]  /*02e0*/  ULEA UR4, UR5, UR4, 0x18 ;  /* 0x0000000405047291 */ /* 0x002fc8000f8ec0ff */
[----:B------:R-:W-:Y:S02]  /*02f0*/  ULEA UR7, UR10, UR4, 0x2 ;  /* 0x000000040a077291 */ /* 0x000fe4000f8e10ff */
[----:B0-----:R-:W-:Y:S01]  /*0300*/  LEA R0, R3, UR4, 0x2 ;  /* 0x0000000403007c11 */ /* 0x001fe2000f8e10ff */
[----:B------:R-:W-:-:S03]  /*0310*/  UMOV UR4, URZ ;  /* 0x000000ff00047c82 */ /* 0x000fc60008000000 */
[----:B------:R-:W-:-:S07]  /*0320*/  LEA R4, R3, UR7, 0x2 ;  /* 0x0000000703047c11 */ /* 0x000fce000f8e10ff */
.L_x_14:
[----:B0-----:R-:W0:Y:S01]  /*0330*/  LDCU UR5, c[0x0][0x3a8] ;  /* 0x00007500ff0577ac */ /* 0x001e220008000800 */
[----:B------:R-:W-:Y:S01]  /*0340*/  VIADD R13, R3, UR4 ;  /* 0x00000004030d7c36 */ /* 0x000fe20008000000 */
[----:B------:R-:W-:Y:S01]  /*0350*/  BSSY.RECONVERGENT B0, `(.L_x_4) ;  /* 0x000000b000007945 */ /* 0x000fe20003800200 */
[----:B------:R-:W-:Y:S01]  /*0360*/  MOV R7, 0xff7fffff ;  /* 0xff7fffff00077802 */ /* 0x000fe20000000f00 */
[----:B------:R-:W-:Y:S02]  /*0370*/  UIADD3 UR4, UPT, UPT, UR10, UR4, URZ ;  /* 0x000000040a047290 */ /* 0x000fe4000fffe0ff */
[----:B0-----:R-:W-:Y:S02]  /*0380*/  ISETP.GE.AND P0, PT, R13, UR5, PT ;  /* 0x000000050d007c0c */ /* 0x001fe4000bf06270 */
[----:B------:R-:W-:-:S11]  /*0390*/  UISETP.GE.AND UP0, UPT, UR4, UR5, UPT ;  /* 0x000000050400728c */ /* 0x000fd6000bf06270 */
[----:B------:R-:W-:Y:S05]  /*03a0*/  @P0 BRA `(.L_x_5) ;  /* 0x0000000000140947 */ /* 0x000fea0003800000 */
[----:B------:R-:W0:Y:S01]  /*03b0*/  LDC.64 R6, c[0x0][0x380] ;  /* 0x0000e000ff067b82 */ /* 0x000e220000000a00 */
[----:B------:R-:W1:Y:S02]  /*03c0*/  LDCU UR5, c[0x0][0x3a0] ;  /* 0x00007400ff0577ac */ /* 0x000e640008000800 */
[----:B-1----:R-:W-:-:S04]  /*03d0*/  IMAD R9, R2, UR5, R13 ;  /* 0x0000000502097c24 */ /* 0x002fc8000f8e020d */
[----:B0-----:R-:W-:-:S06]  /*03e0*/  IMAD.WIDE R6, R9, 0x4, R6 ;  /* 0x0000000409067825 */ /* 0x001fcc00078e0206 */
[----:B------:R0:W5:Y:S02]  /*03f0*/  LDG.E R7, desc[UR8][R6.64] ;  /* 0x0000000806077981 */ /* 0x000164000c1e1900 */
.L_x_5:
[----:B------:R-:W-:Y:S05]  /*0400*/  BSYNC.RECONVERGENT B0 ;  /* 0x0000000000007941 */ /* 0x000fea0003800200 */
.L_x_4:
[----:B-----5:R1:W-:Y:S01]  /*0410*/  STS [R0], R7 ;  /* 0x0000000700007388 */ /* 0x0203e20000000800 */
[----:B------:R-:W-:Y:S01]  /*0420*/  UISETP.GE.U32.AND UP1, UPT, UR10, 0x2, UPT ;  /* 0x000000020a00788c */ /* 0x000fe2000bf26070 */
[----:B------:R-:W-:Y:S08]  /*0430*/  BAR.SYNC.DEFER_BLOCKING 0x0 ;  /* 0x0000000000007b1d */ /* 0x000ff00000010000 */
[----:B-1----:R-:W-:Y:S05]  /*0440*/  BRA.U !UP1, `(.L_x_6) ;  /* 0x0000000109307547 */ /* 0x002fea000b800000 */
[----:B0-----:R-:W-:-:S07]  /*0450*/  IMAD.U32 R6, RZ, RZ, UR10 ;  /* 0x0000000aff067e24 */ /* 0x001fce000f8e00ff */
.L_x_7:
[----:B------:R-:W-:-:S04]  /*0460*/  SHF.R.U32.HI R10, RZ, 0x1, R6 ;  /* 0x00000001ff0a7819 */ /* 0x000fc80000011606 */
[----:B------:R-:W-:-:S13]  /*0470*/  ISETP.GE.U32.AND P0, PT, R3, R10, PT ;  /* 0x0000000a0300720c */ /* 0x000fda0003f06070 */
[----:B------:R-:W-:Y:S01]  /*0480*/  @!P0 LEA R9, R10, R0, 0x2 ;  /* 0x000000000a098211 */ /* 0x000fe200078e10ff */
[----:B------:R-:W-:Y:S05]  /*0490*/  @!P0 LDS R8, [R0] ;  /* 0x0000000000088984 */ /* 0x000fea0000000800 */
[----:B------:R-:W0:Y:S02]  /*04a0*/  @!P0 LDS R9, [R9] ;  /* 0x0000000009098984 */ /* 0x000e240000000800 */
[----:B0-----:R-:W-:-:S05]  /*04b0*/  @!P0 FMNMX R11, R8, R9, !PT ;  /* 0x00000009080b8209 */ /* 0x001fca0007800000 */
[----:B------:R1:W-:Y:S01]  /*04c0*/  @!P0 STS [R0], R11 ;  /* 0x0000000b00008388 */ /* 0x0003e20000000800 */
[----:B------:R-:W-:Y:S01]  /*04d0*/  BAR.SYNC.DEFER_BLOCKING 0x0 ;  /* 0x0000000000007b1d */ /* 0x000fe20000010000 */
[----:B------:R-:W-:Y:S01]  /*04e0*/  ISETP.GT.U32.AND P0, PT, R6, 0x3, PT ;  /* 0x000000030600780c */ /* 0x000fe20003f04070 */
[----:B------:R-:W-:-:S12]  /*04f0*/  IMAD.MOV.U32 R6, RZ, RZ, R10 ;  /* 0x000000ffff067224 */ /* 0x000fd800078e000a */
[----:B-1----:R-:W-:Y:S05]  /*0500*/  @P0 BRA `(.L_x_7) ;  /* 0xfffffffc00d40947 */ /* 0x002fea000383ffff */
.L_x_6:
[----:B------:R-:W1:Y:S01]  /*0510*/  S2UR UR6, SR_CgaCtaId ;  /* 0x00000000000679c3 */ /* 0x000e620000008800 */
[----:B------:R-:W-:Y:S01]  /*0520*/  UMOV UR5, 0x400 ;  /* 0x0000040000057882 */ /* 0x000fe20000000000 */
[----:B------:R-:W-:Y:S01]  /*0530*/  BSSY.RECONVERGENT B0, `(.L_x_8) ;  /* 0x0000014000007945 */ /* 0x000fe20003800200 */
[----:B------:R-:W-:Y:S01]  /*0540*/  HFMA2 R11, -RZ, RZ, 0, 0 ;  /* 0x00000000ff0b7431 */ /* 0x000fe200000001ff */
[----:B-1----:R-:W-:-:S09]  /*0550*/  ULEA UR5, UR6, UR5, 0x18 ;  /* 0x0000000506057291 */ /* 0x002fd2000f8ec0ff */
[----:B0-----:R-:W-:Y:S04]  /*0560*/  LDS R6, [UR5+0x10] ;  /* 0x00001005ff067984 */ /* 0x001fe80008000800 */
[----:B------:R-:W0:Y:S01]  /*0570*/  LDS R9, [UR5] ;  /* 0x00000005ff097984 */ /* 0x000e220008000800 */
[----:B------:R-:W1:Y:S02]  /*0580*/  LDCU UR5, c[0x0][0x3a8] ;  /* 0x00007500ff0577ac */ /* 0x000e640008000800 */
[----:B-1----:R-:W-:Y:S02]  /*0590*/  ISETP.GE.AND P0, PT, R13, UR5, PT ;  /* 0x000000050d007c0c */ /* 0x002fe4000bf06270 */
[----:B0-----:R-:W-:-:S11]  /*05a0*/  FMNMX R6, R6, R9, !PT ;  /* 0x0000000906067209 */ /* 0x001fd60007800000 */
[----:B------:R-:W-:Y:S05]  /*05b0*/  @P0 BRA `(.L_x_9) ;  /* 0x00000000002c0947 */ /* 0x000fea0003800000 */
[----:B------:R-:W-:Y:S02]  /*05c0*/  IMAD.MOV.U32 R8, RZ, RZ, 0x3bbb989d ;  /* 0x3bbb989dff087424 */ /* 0x000fe400078e00ff */
[----:B------:R-:W-:Y:S01]  /*05d0*/  FADD R7, -R6, R7 ;  /* 0x0000000706077221 */ /* 0x000fe20000000100 */
[----:B------:R-:W-:-:S03]  /*05e0*/  MOV R9, 0x437c0000 ;  /* 0x437c000000097802 */ /* 0x000fc60000000f00 */
[----:B------:R-:W-:-:S04]  /*05f0*/  FFMA.SAT R8, R7, R8, 0.5 ;  /* 0x3f00000007087423 */ /* 0x000fc80000002008 */
[----:B------:R-:W-:-:S04]  /*0600*/  FFMA.RM R8, R8, R9, 12582913 ;  /* 0x4b40000108087423 */ /* 0x000fc80000004009 */
[C---:B------:R-:W-:Y:S01]  /*0610*/  FADD R10, R8.reuse, -12583039 ;  /* 0xcb40007f080a7421 */ /* 0x040fe20000000000 */
[----:B------:R-:W-:-:S03]  /*0620*/  IMAD.SHL.U32 R8, R8, 0x800000, RZ ;  /* 0x0080000008087824 */ /* 0x000fc600078e00ff */
[----:B------:R-:W-:-:S04]  /*0630*/  FFMA R10, R7, 1.4426950216293334961, -R10 ;  /* 0x3fb8aa3b070a7823 */ /* 0x000fc8000000080a */
[----:B------:R-:W-:-:S04]  /*0640*/  FFMA R10, R7, 1.925963033500011079e-08, R10 ;  /* 0x32a57060070a7823 */ /* 0x000fc8000000000a */
[----:B------:R-:W0:Y:S02]  /*0650*/  MUFU.EX2 R11, R10 ;  /* 0x0000000a000b7308 */ /* 0x000e240000000800 */
[----:B0-----:R-:W-:-:S07]  /*0660*/  FMUL R11, R8, R11 ;  /* 0x0000000b080b7220 */ /* 0x001fce0000400000 */
.L_x_9:
[----:B------:R-:W-:Y:S05]  /*0670*/  BSYNC.RECONVERGENT B0 ;  /* 0x0000000000007941 */ /* 0x000fea0003800200 */
.L_x_8:
[----:B------:R0:W-:Y:S01]  /*0680*/  STS [R4], R11 ;  /* 0x0000000b04007388 */ /* 0x0001e20000000800 */
[----:B------:R-:W-:Y:S01]  /*0690*/  UISETP.GE.U32.AND UP1, UPT, UR10, 0x2, UPT ;  /* 0x000000020a00788c */ /* 0x000fe2000bf26070 */
[----:B------:R-:W-:Y:S01]  /*06a0*/  BAR.SYNC.DEFER_BLOCKING 0x0 ;  /* 0x0000000000007b1d */ /* 0x000fe20000010000 */
[----:B------:R-:W-:-:S07]  /*06b0*/  ISETP.NE.AND P1, PT, R3, RZ, PT ;  /* 0x000000ff0300720c */ /* 0x000fce0003f25270 */
[----:B0-----:R-:W-:Y:S06]  /*06c0*/  BRA.U !UP1, `(.L_x_10) ;  /* 0x0000000109307547 */ /* 0x001fec000b800000 */
[----:B------:R-:W-:-:S07]  /*06d0*/  MOV R7, UR10 ;  /* 0x0000000a00077c02 */ /* 0x000fce0008000f00 */
.L_x_11:
[----:B------:R-:W-:-:S04]  /*06e0*/  SHF.R.U32.HI R10, RZ, 0x1, R7 ;  /* 0x00000001ff0a7819 */ /* 0x000fc80000011607 */
[----:B------:R-:W-:-:S13]  /*06f0*/  ISETP.GE.U32.AND P0, PT, R3, R10, PT ;  /* 0x0000000a0300720c */ /* 0x000fda0003f06070 */
[----:B------:R-:W-:Y:S01]  /*0700*/  @!P0 IMAD R8, R10, 0x4, R4 ;  /* 0x000000040a088824 */ /* 0x000fe200078e0204 */
[----:B------:R-:W-:Y:S05]  /*0710*/  @!P0 LDS R9, [R4] ;  /* 0x0000000004098984 */ /* 0x000fea0000000800 */
[----:B------:R-:W0:Y:S02]  /*0720*/  @!P0 LDS R8, [R8] ;  /* 0x0000000008088984 */ /* 0x000e240000000800 */
[----:B0-----:R-:W-:-:S05]  /*0730*/  @!P0 FADD R9, R8, R9 ;  /* 0x0000000908098221 */ /* 0x001fca0000000000 */
[----:B------:R0:W-:Y:S01]  /*0740*/  @!P0 STS [R4], R9 ;  /* 0x0000000904008388 */ /* 0x0001e20000000800 */
[----:B------:R-:W-:Y:S01]  /*0750*/  BAR.SYNC.DEFER_BLOCKING 0x0 ;  /* 0x0000000000007b1d */ /* 0x000fe20000010000 */
[----:B------:R-:W-:Y:S02]  /*0760*/  ISETP.GT.U32.AND P0, PT, R7, 0x3, PT ;  /* 0x000000030700780c */ /* 0x000fe40003f04070 */
[----:B------:R-:W-:-:S11]  /*0770*/  MOV R7, R10 ;  /* 0x0000000a00077202 */ /* 0x000fd60000000f00 */
[----:B0-----:R-:W-:Y:S05]  /*0780*/  @P0 BRA `(.L_x_11) ;  /* 0xfffffffc00d40947 */ /* 0x001fea000383ffff */
.L_x_10:
[----:B------:R-:W-:Y:S04]  /*0790*/  BSSY.RECONVERGENT B0, `(.L_x_12) ;  /* 0x0000014000007945 */ /* 0x000fe80003800200 */
[----:B------:R-:W-:Y:S05]  /*07a0*/  @P1 BRA `(.L_x_13) ;  /* 0x0000000000481947 */ /* 0x000fea0003800000 */
[----:B------:R-:W0:Y:S01]  /*07b0*/  S2UR UR6, SR_CgaCtaId ;  /* 0x00000000000679c3 */ /* 0x000e220000008800 */
[----:B------:R-:W-:Y:S01]  /*07c0*/  UMOV UR5, 0x400 ;  /* 0x0000040000057882 */ /* 0x000fe20000000000 */
[----:B------:R-:W-:Y:S02]  /*07d0*/  HFMA2 R11, -RZ, RZ, 3.7421875, 0 ;  /* 0x437c0000ff0b7431 */ /* 0x000fe400000001ff */
[----:B------:R-:W-:Y:S01]  /*07e0*/  IMAD.MOV.U32 R10, RZ, RZ, 0x3bbb989d ;  /* 0x3bbb989dff0a7424 */ /* 0x000fe200078e00ff */
[----:B0-----:R-:W-:-:S09]  /*07f0*/  ULEA UR5, UR6, UR5, 0x18 ;  /* 0x0000000506057291 */ /* 0x001fd2000f8ec0ff */
[----:B------:R-:W0:Y:S02]  /*0800*/  LDS.64 R8, [UR5] ;  /* 0x00000005ff087984 */ /* 0x000e240008000a00 */
[----:B0-----:R-:W-:Y:S02]  /*0810*/  FADD R7, -R6, R8 ;  /* 0x0000000806077221 */ /* 0x001fe40000000100 */
[----:B------:R-:W0:Y:S02]  /*0820*/  LDS R8, [UR7] ;  /* 0x00000007ff087984 */ /* 0x000e240008000800 */
[----:B------:R-:W-:-:S04]  /*0830*/  FFMA.SAT R10, R7, R10, 0.5 ;  /* 0x3f000000070a7423 */ /* 0x000fc8000000200a */
[----:B------:R-:W-:-:S04]  /*0840*/  FFMA.RM R10, R10, R11, 12582913 ;  /* 0x4b4000010a0a7423 */ /* 0x000fc8000000400b */
[C---:B------:R-:W-:Y:S01]  /*0850*/  FADD R12, R10.reuse, -12583039 ;  /* 0xcb40007f0a0c7421 */ /* 0x040fe20000000000 */
[----:B------:R-:W-:-:S03]  /*0860*/  IMAD.SHL.U32 R10, R10, 0x800000, RZ ;  /* 0x008000000a0a7824 */ /* 0x000fc600078e00ff */
[----:B------:R-:W-:-:S04]  /*0870*/  FFMA R12, R7, 1.4426950216293334961, -R12 ;  /* 0x3fb8aa3b070c7823 */ /* 0x000fc8000000080c */
[----:B------:R-:W-:-:S04]  /*0880*/  FFMA R12, R7, 1.925963033500011079e-08, R12 ;  /* 0x32a57060070c7823 */ /* 0x000fc8000000000c */
[----:B------:R-:W1:Y:S02]  /*0890*/  MUFU.EX2 R7, R12 ;  /* 0x0000000c00077308 */ /* 0x000e640000000800 */
[----:B-1----:R-:W-:-:S04]  /*08a0*/  FMUL R7, R10, R7 ;  /* 0x000000070a077220 */ /* 0x002fc80000400000 */
[----:B0-----:R-:W-:-:S05]  /*08b0*/  FFMA R7, R7, R9, R8 ;  /* 0x0000000907077223 */ /* 0x001fca0000000008 */
[----:B------:R0:W-:Y:S02]  /*08c0*/  STS.64 [UR5], R6 ;  /* 0x00000006ff007988 */ /* 0x0001e40008000a05 */
.L_x_13:
[----:B------:R-:W-:Y:S05]  /*08d0*/  BSYNC.RECONVERGENT B0 ;  /* 0x0000000000007941 */ /* 0x000fea0003800200 */
.L_x_12:
[----:B------:R-:W-:Y:S06]  /*08e0*/  BAR.SYNC.DEFER_BLOCKING 0x0 ;  /* 0x0000000000007b1d */ /* 0x000fec0000010000 */
[----:B------:R-:W-:Y:S05]  /*08f0*/  BRA.U !UP0, `(.L_x_14) ;  /* 0xfffffff9088c7547 */ /* 0x000fea000b83ffff */
.L_x_3:
[----:B0-----:R-:W0:Y:S01]  /*0900*/  LDC.64 R6, c[0x0][0x390] ;  /* 0x0000e400ff067b82 */ /* 0x001e220000000a00 */
[----:B------:R-:W-:Y:S01]  /*0910*/  BSSY.RECONVERGENT B0, `(.L_x_15) ;  /* 0x0000034000007945 */ /* 0x000fe20003800200 */
[----:B0-----:R-:W-:-:S03]  /*0920*/  IMAD.WIDE.U32 R6, R2, 0x4, R6 ;  /* 0x0000000402067825 */ /* 0x001fc600078e0006 */
[----:B------:R-:W-:Y:S05]  /*0930*/  @P1 BRA `(.L_x_16) ;  /* 0x0000000000c41947 */ /* 0x000fea0003800000 */
[----:B------:R-:W0:Y:S01]  /*0940*/  S2UR UR5, SR_CgaCtaId ;  /* 0x00000000000579c3 */ /* 0x000e220000008800 */
[----:B------:R-:W-:Y:S01]  /*0950*/  UMOV UR4, 0x400 ;  /* 0x0000040000047882 */ /* 0x000fe20000000000 */
[----:B------:R-:W-:-:S06]  /*0960*/  MOV R13, 0xff800000 ;  /* 0xff800000000d7802 */ /* 0x000fcc0000000f00 */
[----:B------:R-:W1:Y:S01]  /*0970*/  LDC.64 R8, c[0x0][0x388] ;  /* 0x0000e200ff087b82 */ /* 0x000e620000000a00 */
[----:B0-----:R-:W-:-:S09]  /*0980*/  ULEA UR4, UR5, UR4, 0x18 ;  /* 0x0000000405047291 */ /* 0x001fd2000f8ec0ff */
[----:B------:R-:W0:Y:S02]  /*0990*/  LDS.64 R10, [UR4] ;  /* 0x00000004ff0a7984 */ /* 0x000e240008000a00 */
[----:B------:R-:W2:Y:S02]  /*09a0*/  LDCU UR4, c[0x0][0x3a8] ;  /* 0x00007500ff0477ac */ /* 0x000ea40008000800 */
[----:B--2---:R-:W-:-:S04]  /*09b0*/  ISETP.GE.AND P0, PT, R5, UR4, PT ;  /* 0x0000000405007c0c */ /* 0x004fc8000bf06270 */
[----:B------:R-:W-:Y:S02]  /*09c0*/  ISETP.LT.OR P0, PT, R5, RZ, P0 ;  /* 0x000000ff0500720c */ /* 0x000fe40000701670 */
[----:B0-----:R-:W-:-:S13]  /*09d0*/  FSETP.GTU.AND P1, PT, R11, RZ, PT ;  /* 0x000000ff0b00720b */ /* 0x001fda0003f2c000 */
[----:B-1----:R-:W-:Y:S05]  /*09e0*/  @!P1 BRA `(.L_x_17) ;  /* 0x00000000006c9947 */ /* 0x002fea0003800000 */
[----:B------:R-:W-:Y:S01]  /*09f0*/  FSETP.GEU.AND P1, PT, R11, 1.175494350822287508e-38, PT ;  /* 0x008000000b00780b */ /* 0x000fe20003f2e000 */
[----:B------:R-:W-:-:S12]  /*0a00*/  HFMA2 R13, -RZ, RZ, 1.5048828125, 33.21875 ;  /* 0x3e055027ff0d7431 */ /* 0x000fd800000001ff */
[----:B------:R-:W-:-:S05]  /*0a10*/  @!P1 FMUL R11, R11, 8388608 ;  /* 0x4b0000000b0b9820 */ /* 0x000fca0000400000 */
[----:B------:R-:W-:-:S04]  /*0a20*/  IADD3 R0, PT, PT, R11, -0x3f2aaaab, RZ ;  /* 0xc0d555550b007810 */ /* 0x000fc80007ffe0ff */
[----:B------:R-:W-:-:S05]  /*0a30*/  LOP3.LUT R4, R0, 0xff800000, RZ, 0xc0, !PT ;  /* 0xff80000000047812 */ /* 0x000fca00078ec0ff */
[----:B------:R-:W-:-:S04]  /*0a40*/  IMAD.IADD R0, R11, 0x1, -R4 ;  /* 0x000000010b007824 */ /* 0x000fc800078e0a04 */
[----:B------:R-:W-:Y:S01]  /*0a50*/  FADD R12, R0, -1 ;  /* 0xbf800000000c7421 */ /* 0x000fe20000000000 */
[----:B------:R-:W-:Y:S02]  /*0a60*/  FSEL R0, RZ, -23, P1 ;  /* 0xc1b80000ff007808 */ /* 0x000fe40000800000 */
[----:B------:R-:W-:Y:S01]  /*0a70*/  ISETP.GT.U32.AND P1, PT, R11, 0x7f7fffff, PT ;  /* 0x7f7fffff0b00780c */ /* 0x000fe20003f24070 */
[----:B------:R-:W-:-:S04]  /*0a80*/  FFMA R13, R12, -R13, 0.14084610342979431152 ;  /* 0x3e1039f60c0d7423 */ /* 0x000fc8000000080d */
[----:B------:R-:W-:-:S04]  /*0a90*/  FFMA R13, R12, R13, -0.12148627638816833496 ;  /* 0xbdf8cdcc0c0d7423 */ /* 0x000fc8000000000d */
[----:B------:R-:W-:-:S04]  /*0aa0*/  FFMA R13, R12, R13, 0.13980610668659210205 ;  /* 0x3e0f29550c0d7423 */ /* 0x000fc8000000000d */
[----:B------:R-:W-:-:S04]  /*0ab0*/  FFMA R13, R12, R13, -0.16684235632419586182 ;  /* 0xbe2ad8b90c0d7423 */ /* 0x000fc8000000000d */
[----:B------:R-:W-:-:S04]  /*0ac0*/  FFMA R13, R12, R13, 0.20012299716472625732 ;  /* 0x3e4ced0b0c0d7423 */ /* 0x000fc8000000000d */
[----:B------:R-:W-:-:S04]  /*0ad0*/  FFMA R13, R12, R13, -0.24999669194221496582 ;  /* 0xbe7fff220c0d7423 */ /* 0x000fc8000000000d */
[----:B------:R-:W-:-:S04]  /*0ae0*/  FFMA R13, R12, R13, 0.33333182334899902344 ;  /* 0x3eaaaa780c0d7423 */ /* 0x000fc8000000000d */
[C---:B------:R-:W-:Y:S01]  /*0af0*/  FFMA R15, R12.reuse, R13, -0.5 ;  /* 0xbf0000000c0f7423 */ /* 0x040fe2000000000d */
[----:B------:R-:W-:Y:S02]  /*0b00*/  I2FP.F32.S32 R13, R4 ;  /* 0x00000004000d7245 */ /* 0x000fe40000201400 */
[----:B------:R-:W-:Y:S01]  /*0b10*/  MOV R4, 0x7f800000 ;  /* 0x7f80000000047802 */ /* 0x000fe20000000f00 */
[C---:B------:R-:W-:Y:S02]  /*0b20*/  FMUL R15, R12.reuse, R15 ;  /* 0x0000000f0c0f7220 */ /* 0x040fe40000400000 */
[----:B------:R-:W-:Y:S02]  /*0b30*/  FFMA R0, R13, 1.1920928955078125e-07, R0 ;  /* 0x340000000d007823 */ /* 0x000fe40000000000 */
[----:B------:R-:W-:-:S04]  /*0b40*/  FFMA R15, R12, R15, R12 ;  /* 0x0000000f0c0f7223 */ /* 0x000fc8000000000c */
[----:B------:R-:W-:Y:S01]  /*0b50*/  FFMA R0, R0, 0.69314718246459960938, R15 ;  /* 0x3f31721800007823 */ /* 0x000fe2000000000f */
[C---:B------:R-:W-:Y:S01]  /*0b60*/  @P1 FFMA R0, R11.reuse, R4, +INF ;  /* 0x7f8000000b001423 */ /* 0x040fe20000000004 */
[----:B------:R-:W-:-:S04]  /*0b70*/  FSETP.NEU.AND P1, PT, R11, RZ, PT ;  /* 0x000000ff0b00720b */ /* 0x000fc80003f2d000 */
[----:B------:R-:W-:-:S05]  /*0b80*/  FSEL R13, R0, -INF , P1 ;  /* 0xff800000000d7808 */ /* 0x000fca0000800000 */
[----:B------:R-:W-:-:S07]  /*0b90*/  FADD R13, R13, R10 ;  /* 0x0000000a0d0d7221 */ /* 0x000fce0000000000 */
.L_x_17:
[----:B------:R0:W-:Y:S01]  /*0ba0*/  STG.E desc[UR8][R6.64], R13 ;  /* 0x0000000d06007986 */ /* 0x0001e2000c101908 */
[----:B------:R-:W-:Y:S02]  /*0bb0*/  IMAD.MOV.U32 R15, RZ, RZ, RZ ;  /* 0x000000ffff0f7224 */ /* 0x000fe400078e00ff */
[----:B------:R-:W-:Y:S01]  /*0bc0*/  IMAD.WIDE.U32 R10, R2, 0x4, R8 ;  /* 0x00000004020a7825 */ /* 0x000fe200078e0008 */
[----:B------:R-:W-:Y:S06]  /*0bd0*/  @P0 BRA `(.L_x_18) ;  /* 0x0000000000180947 */ /* 0x000fec0003800000 */
[----:B------:R-:W1:Y:S01]  /*0be0*/  LDC.64 R8, c[0x0][0x380] ;  /* 0x0000e000ff087b82 */ /* 0x000e620000000a00 */
[----:B------:R-:W2:Y:S02]  /*0bf0*/  LDCU UR4, c[0x0][0x3a0] ;  /* 0x00007400ff0477ac */ /* 0x000ea40008000800 */
[----:B--2---:R-:W-:-:S04]  /*0c00*/  IMAD R15, R2, UR4, R5 ;  /* 0x00000004020f7c24 */ /* 0x004fc8000f8e0205 */
[----:B-1----:R-:W-:-:S06]  /*0c10*/  IMAD.WIDE R8, R15, 0x4, R8 ;  /* 0x000000040f087825 */ /* 0x002fcc00078e0208 */
[----:B------:R-:W2:Y:S02]  /*0c20*/  LDG.E R8, desc[UR8][R8.64] ;  /* 0x0000000808087981 */ /* 0x000ea4000c1e1900 */
[----:B--2---:R-:W-:-:S07]  /*0c30*/  FADD R15, -R8, R13 ;  /* 0x0000000d080f7221 */ /* 0x004fce0000000100 */
.L_x_18:
[----:B------:R1:W-:Y:S02]  /*0c40*/  STG.E desc[UR8][R10.64], R15 ;  /* 0x0000000f0a007986 */ /* 0x0003e4000c101908 */
.L_x_16:
[----:B------:R-:W-:Y:S05]  /*0c50*/  BSYNC.RECONVERGENT B0 ;  /* 0x0000000000007941 */ /* 0x000fea0003800200 */
.L_x_15:
[----:B------:R-:W-:Y:S06]  /*0c60*/  BAR.SYNC.DEFER_BLOCKING 0x0 ;  /* 0x0000000000007b1d */ /* 0x000fec0000010000 */
[----:B------:R-:W2:Y:S01]  /*0c70*/  LDCU.U8 UR4, c[0x0][0x3ac] ;  /* 0x00007580ff0477ac */ /* 0x000ea20008000000 */
[----:B------:R3:W5:Y:S01]  /*0c80*/  LDG.E R4, desc[UR8][R6.64] ;  /* 0x0000000806047981 */ /* 0x000762000c1e1900 */
[----:B--2---:R-:W-:Y:S01]  /*0c90*/  UPRMT UR4, UR4, 0x8880, URZ ;  /* 0x0000888004047896 */ /* 0x004fe200080000ff */
[----:B------:R-:W-:-:S03]  /*0ca0*/  HFMA2 R0, -RZ, RZ, 1.875, 0 ;  /* 0x3f800000ff007431 */ /* 0x000fc600000001ff */
[----:B------:R-:W-:-:S09]  /*0cb0*/  UISETP.NE.AND UP0, UPT, UR4, 0x6d, UPT ;  /* 0x0000006d0400788c */ /* 0x000fd2000bf05270 */
[----:B---3--:R-:W-:Y:S05]  /*0cc0*/  BRA.U UP0, `(.L_x_19) ;  /* 0x0000000100347547 */ /* 0x008fea000b800000 */
[----:B------:R-:W2:Y:S02]  /*0cd0*/  LDCU UR4, c[0x0][0x3b0] ;  /* 0x00007600ff0477ac */ /* 0x000ea40008000800 */
[----:B--2---:R-:W-:-:S04]  /*0ce0*/  I2FP.F32.S32 R0, UR4 ;  /* 0x0000000400007c45 */ /* 0x004fc80008201400 */
[----:B0-----:R-:W-:-:S04]  /*0cf0*/  IADD3 R6, PT, PT, R0, 0x1800000, RZ ;  /* 0x0180000000067810 */ /* 0x001fc80007ffe0ff */
[----:B------:R-:W-:-:S04]  /*0d00*/  LOP3.LUT R6, R6, 0x7f800000, RZ, 0xc0, !PT ;  /* 0x7f80000006067812 */ /* 0x000fc800078ec0ff */
[----:B------:R-:W-:-:S13]  /*0d10*/  ISETP.GT.U32.AND P0, PT, R6, 0x1ffffff, PT ;  /* 0x01ffffff0600780c */ /* 0x000fda0003f04070 */
[----:B------:R-:W-:Y:S05]  /*0d20*/  @P0 BRA `(.L_x_20) ;  /* 0x00000000000c0947 */ /* 0x000fea0003800000 */
[----:B------:R-:W-:-:S07]  /*0d30*/  MOV R6, 0xd50 ;  /* 0x00000d5000067802 */ /* 0x000fce0000000f00 */
[----:B-1---5:R-:W-:Y:S05]  /*0d40*/  CALL.REL.NOINC `($__internal_0_$__cuda_sm20_rcp_rn_f32_slowpath) ;  /* 0x0000000000947944 */ /* 0x022fea0003c00000 */
[----:B------:R-:W-:Y:S05]  /*0d50*/  BRA `(.L_x_19) ;  /* 0x0000000000107947 */ /* 0x000fea0003800000 */
.L_x_20:
[----:B------:R-:W0:Y:S02]  /*0d60*/  MUFU.RCP R7, R0 ;  /* 0x0000000000077308 */ /* 0x000e240000001000 */
[----:B0-----:R-:W-:-:S04]  /*0d70*/  FFMA R6, R0, R7, -1 ;  /* 0xbf80000000067423 */ /* 0x001fc80000000007 */
[----:B------:R-:W-:-:S04]  /*0d80*/  FADD.FTZ R6, -R6, -RZ ;  /* 0x800000ff06067221 */ /* 0x000fc80000010100 */
[----:B------:R-:W-:-:S07]  /*0d90*/  FFMA R0, R7, R6, R7 ;  /* 0x0000000607007223 */ /* 0x000fce0000000007 */
.L_x_19:
[----:B0-----:R-:W0:Y:S02]  /*0da0*/  LDC R6, c[0x0][0x3a8] ;  /* 0x0000ea00ff067b82 */ /* 0x001e240000000800 */
[----:B0-----:R-:W-:-:S13]  /*0db0*/  ISETP.GE.AND P0, PT, R6, 0x1, PT ;  /* 0x000000010600780c */ /* 0x001fda0003f06270 */
[----:B------:R-:W-:Y:S05]  /*0dc0*/  @!P0 EXIT ;  /* 0x000000000000894d */ /* 0x000fea0003800000 */
[----:B------:R-:W0:Y:S01]  /*0dd0*/  LDC.64 R6, c[0x0][0x380] ;  /* 0x0000e000ff067b82 */ /* 0x000e220000000a00 */
[----:B------:R-:W2:Y:S01]  /*0de0*/  LDCU UR5, c[0x0][0x3a8] ;  /* 0x00007500ff0577ac */ /* 0x000ea20008000800 */
[----:B------:R-:W3:Y:S01]  /*0df0*/  LDCU UR6, c[0x0][0x3a0] ;  /* 0x00007400ff0677ac */ /* 0x000ee20008000800 */
[----:B------:R-:W-:-:S05]  /*0e00*/  UMOV UR4, URZ ;  /* 0x000000ff00047c82 */ /* 0x000fca0008000000 */
.L_x_21:
[----:B------:R-:W-:-:S05]  /*0e10*/  VIADD R13, R3, UR4 ;  /* 0x00000004030d7c36 */ /* 0x000fca0008000000 */
[----:B--2---:R-:W-:-:S13]  /*0e20*/  ISETP.GE.AND P0, PT, R13, UR5, PT ;  /* 0x000000050d007c0c */ /* 0x004fda000bf06270 */
[----:B---34-:R-:W-:Y:S05]  /*0e30*/  @P0 EXIT ;  /* 0x000000000000094d */ /* 0x018fea0003800000 */
[----:B------:R-:W-:-:S04]  /*0e40*/  IMAD R9, R2, UR6, R13 ;  /* 0x0000000602097c24 */ /* 0x000fc8000f8e020d */
[----:B0-----:R-:W-:-:S05]  /*0e50*/  IMAD.WIDE R8, R9, 0x4, R6 ;  /* 0x0000000409087825 */ /* 0x001fca00078e0206 */
[----:B-1----:R-:W2:Y:S01]  /*0e60*/  LDG.E R11, desc[UR8][R8.64] ;  /* 0x00000008080b7981 */ /* 0x002ea2000c1e1900 */
[----:B------:R-:W-:Y:S01]  /*0e70*/  HFMA2 R10, -RZ, RZ, 0.96630859375, -0.0022525787353515625 ;  /* 0x3bbb989dff0a7431 */ /* 0x000fe200000001ff */
[----:B------:R-:W-:Y:S01]  /*0e80*/  MOV R15, 0x437c0000 ;  /* 0x437c0000000f7802 */ /* 0x000fe20000000f00 */
[----:B------:R-:W-:Y:S01]  /*0e90*/  UIADD3 UR4, UPT, UPT, UR10, UR4, URZ ;  /* 0x000000040a047290 */ /* 0x000fe2000fffe0ff */
[----:B------:R-:W-:-:S03]  /*0ea0*/  ISETP.NE.AND P0, PT, R13, R5, PT ;  /* 0x000000050d00720c */ /* 0x000fc60003f05270 */
[----:B------:R-:W-:Y:S01]  /*0eb0*/  UISETP.GE.AND UP0, UPT, UR4, UR5, UPT ;  /* 0x000000050400728c */ /* 0x000fe2000bf06270 */
[----:B--2--5:R-:W-:-:S04]  /*0ec0*/  FADD R11, -R4, R11 ;  /* 0x0000000b040b7221 */ /* 0x024fc80000000100 */
[----:B------:R-:W-:-:S04]  /*0ed0*/  FFMA.SAT R10, R11, R10, 0.5 ;  /* 0x3f0000000b0a7423 */ /* 0x000fc8000000200a */
[----:B------:R-:W-:-:S04]  /*0ee0*/  FFMA.RM R10, R10, R15, 12582913 ;  /* 0x4b4000010a0a7423 */ /* 0x000fc8000000400f */
[C---:B------:R-:W-:Y:S01]  /*0ef0*/  FADD R12, R10.reuse, -12583039 ;  /* 0xcb40007f0a0c7421 */ /* 0x040fe20000000000 */
[----:B------:R-:W-:-:S03]  /*0f00*/  IMAD.SHL.U32 R10, R10, 0x800000, RZ ;  /* 0x008000000a0a7824 */ /* 0x000fc600078e00ff */
[----:B------:R-:W-:-:S04]  /*0f10*/  FFMA R12, R11, 1.4426950216293334961, -R12 ;  /* 0x3fb8aa3b0b0c7823 */ /* 0x000fc8000000080c */
[----:B------:R-:W-:-:S04]  /*0f20*/  FFMA R12, R11, 1.925963033500011079e-08, R12 ;  /* 0x32a570600b0c7823 */ /* 0x000fc8000000000c */
[----:B------:R-:W0:Y:S02]  /*0f30*/  MUFU.EX2 R11, R12 ;  /* 0x0000000c000b7308 */ /* 0x000e240000000800 */
[----:B0-----:R-:W-:-:S04]  /*0f40*/  FMUL R11, R10, R11 ;  /* 0x0000000b0a0b7220 */ /* 0x001fc80000400000 */
[----:B------:R-:W-:-:S04]  /*0f50*/  @!P0 FADD R11, R11, -1 ;  /* 0xbf8000000b0b8421 */ /* 0x000fc80000000000 */
[----:B------:R-:W-:-:S05]  /*0f60*/  FMUL R11, R11, R0 ;  /* 0x000000000b0b7220 */ /* 0x000fca0000400000 */
[----:B------:R4:W-:Y:S01]  /*0f70*/  STG.E desc[UR8][R8.64], R11 ;  /* 0x0000000b08007986 */ /* 0x0009e2000c101908 */
[----:B------:R-:W-:Y:S05]  /*0f80*/  BRA.U !UP0, `(.L_x_21) ;  /* 0xfffffffd08a07547 */ /* 0x000fea000b83ffff */
[----:B------:R-:W-:Y:S05]  /*0f90*/  EXIT ;  /* 0x000000000000794d */ /* 0x000fea0003800000 */
        .weak           $__internal_0_$__cuda_sm20_rcp_rn_f32_slowpath
        .type           $__internal_0_$__cuda_sm20_rcp_rn_f32_slowpath,@function
        .size           $__internal_0_$__cuda_sm20_rcp_rn_f32_slowpath,(.L_x_26 - $__internal_0_$__cuda_sm20_rcp_rn_f32_slowpath)
$__internal_0_$__cuda_sm20_rcp_rn_f32_slowpath:
[----:B------:R-:W-:-:S04]  /*0fa0*/  SHF.L.U32 R7, R0, 0x1, RZ ;  /* 0x0000000100077819 */ /* 0x000fc800000006ff */
[----:B------:R-:W-:-:S04]  /*0fb0*/  SHF.R.U32.HI R7, RZ, 0x18, R7 ;  /* 0x00000018ff077819 */ /* 0x000fc80000011607 */
[----:B------:R-:W-:-:S13]  /*0fc0*/  ISETP.NE.U32.AND P0, PT, R7, RZ, PT ;  /* 0x000000ff0700720c */ /* 0x000fda0003f05070 */
[----:B------:R-:W-:Y:S05]  /*0fd0*/  @P0 BRA `(.L_x_22) ;  /* 0x00000000002c0947 */ /* 0x000fea0003800000 */
[----:B------:R-:W-:-:S04]  /*0fe0*/  SHF.L.U32 R7, R0, 0x1, RZ ;  /* 0x0000000100077819 */ /* 0x000fc800000006ff */
[----:B------:R-:W-:-:S13]  /*0ff0*/  ISETP.NE.AND P0, PT, R7, RZ, PT ;  /* 0x000000ff0700720c */ /* 0x000fda0003f05270 */
[----:B------:R0:W1:Y:S01]  /*1000*/  @!P0 MUFU.RCP R7, R0 ;  /* 0x0000000000078308 */ /* 0x0000620000001000 */
[----:B------:R-:W-:Y:S05]  /*1010*/  @!P0 BRA `(.L_x_23) ;  /* 0x0000000000a48947 */ /* 0x000fea0003800000 */
[----:B------:R-:W-:-:S04]  /*1020*/  FFMA R8, R0, 1.84467440737095516160e+19, RZ ;  /* 0x5f80000000087823 */ /* 0x000fc800000000ff */
[----:B-1----:R-:W0:Y:S02]  /*1030*/  MUFU.RCP R7, R8 ;  /* 0x0000000800077308 */ /* 0x002e240000001000 */
[----:B0-----:R-:W-:-:S04]  /*1040*/  FFMA R0, R8, R7, -1 ;  /* 0xbf80000008007423 */ /* 0x001fc80000000007 */
[----:B------:R-:W-:-:S04]  /*1050*/  FADD.FTZ R0, -R0, -RZ ;  /* 0x800000ff00007221 */ /* 0x000fc80000010100 */
[----:B------:R-:W-:-:S04]  /*1060*/  FFMA R0, R7, R0, R7 ;  /* 0x0000000007007223 */ /* 0x000fc80000000007 */
[----:B------:R-:W-:Y:S01]  /*1070*/  FFMA R7, R0, 1.84467440737095516160e+19, RZ ;  /* 0x5f80000000077823 */ /* 0x000fe200000000ff */
[----:B------:R-:W-:Y:S06]  /*1080*/  BRA `(.L_x_23) ;  /* 0x0000000000887947 */ /* 0x000fec0003800000 */
.L_x_22:
[----:B------:R-:W-:-:S05]  /*1090*/  VIADD R8, R7, 0xffffff03 ;  /* 0xffffff0307087836 */ /* 0x000fca0000000000 */
[----:B------:R-:W-:-:S13]  /*10a0*/  ISETP.GT.U32.AND P0, PT, R8, 0x1, PT ;  /* 0x000000010800780c */ /* 0x000fda0003f04070 */
[----:B------:R-:W-:Y:S05]  /*10b0*/  @P0 BRA `(.L_x_24) ;  /* 0x0000000000780947 */ /* 0x000fea0003800000 */
[----:B------:R-:W-:Y:S01]  /*10c0*/  LOP3.LUT R9, R0, 0x7fffff, RZ, 0xc0, !PT ;  /* 0x007fffff00097812 */ /* 0x000fe200078ec0ff */
[----:B------:R-:W-:-:S03]  /*10d0*/  HFMA2 R13, -RZ, RZ, 0, 1.78813934326171875e-07 ;  /* 0x00000003ff0d7431 */ /* 0x000fc600000001ff */
[----:B------:R-:W-:-:S04]  /*10e0*/  LOP3.LUT R9, R9, 0x3f800000, RZ, 0xfc, !PT ;  /* 0x3f80000009097812 */ /* 0x000fc800078efcff */
[----:B------:R-:W0:Y:S01]  /*10f0*/  MUFU.RCP R10, R9 ;  /* 0x00000009000a7308 */ /* 0x000e220000001000 */
[----:B------:R-:W-:Y:S01]  /*1100*/  SHF.L.U32 R14, R13, R8, RZ ;  /* 0x000000080d0e7219 */ /* 0x000fe200000006ff */
[----:B0-----:R-:W-:-:S04]  /*1110*/  FFMA R11, R9, R10, -1 ;  /* 0xbf800000090b7423 */ /* 0x001fc8000000000a */
[----:B------:R-:W-:-:S04]  /*1120*/  FADD.FTZ R11, -R11, -RZ ;  /* 0x800000ff0b0b7221 */ /* 0x000fc80000010100 */
[CCC-:B------:R-:W-:Y:S01]  /*1130*/  FFMA.RM R12, R10.reuse, R11.reuse, R10.reuse ;  /* 0x0000000b0a0c7223 */ /* 0x1c0fe2000000400a */
[----:B------:R-:W-:-:S04]  /*1140*/  FFMA.RP R11, R10, R11, R10 ;  /* 0x0000000b0a0b7223 */ /* 0x000fc8000000800a */
[C---:B------:R-:W-:Y:S02]  /*1150*/  LOP3.LUT R10, R12.reuse, 0x7fffff, RZ, 0xc0, !PT ;  /* 0x007fffff0c0a7812 */ /* 0x040fe400078ec0ff */
[----:B------:R-:W-:Y:S02]  /*1160*/  FSETP.NEU.FTZ.AND P0, PT, R12, R11, PT ;  /* 0x0000000b0c00720b */ /* 0x000fe40003f1d000 */
[----:B------:R-:W-:Y:S02]  /*1170*/  LOP3.LUT R11, R10, 0x800000, RZ, 0xfc, !PT ;  /* 0x008000000a0b7812 */ /* 0x000fe400078efcff */
[----:B------:R-:W-:Y:S02]  /*1180*/  SEL R10, RZ, 0xffffffff, !P0 ;  /* 0xffffffffff0a7807 */ /* 0x000fe40004000000 */
[----:B------:R-:W-:Y:S02]  /*1190*/  LOP3.LUT R9, R14, R11, RZ, 0xc0, !PT ;  /* 0x0000000b0e097212 */ /* 0x000fe400078ec0ff */
[----:B------:R-:W-:-:S02]  /*11a0*/  IADD3 R10, PT, PT, -R10, RZ, RZ ;  /* 0x000000ff0a0a7210 */ /* 0x000fc40007ffe1ff */
[-C--:B------:R-:W-:Y:S02]  /*11b0*/  SHF.R.U32.HI R9, RZ, R8.reuse, R9 ;  /* 0x00000008ff097219 */ /* 0x080fe40000011609 */
[----:B------:R-:W-:Y:S02]  /*11c0*/  LOP3.LUT P1, RZ, R10, R8, R11, 0xf8, !PT ;  /* 0x000000080aff7212 */ /* 0x000fe4000782f80b */
[C---:B------:R-:W-:Y:S02]  /*11d0*/  LOP3.LUT P0, RZ, R9.reuse, 0x1, RZ, 0xc0, !PT ;  /* 0x0000000109ff7812 */ /* 0x040fe4000780c0ff */
[----:B------:R-:W-:-:S04]  /*11e0*/  LOP3.LUT P2, RZ, R9, 0x2, RZ, 0xc0, !PT ;  /* 0x0000000209ff7812 */ /* 0x000fc8000784c0ff */
[----:B------:R-:W-:Y:S02]  /*11f0*/  PLOP3.LUT P0, PT, P0, P1, P2, 0xe0, 0x0 ;  /* 0x000000000000781c */ /* 0x000fe40000703c20 */
[----:B------:R-:W-:Y:S02]  /*1200*/  LOP3.LUT P1, RZ, R0, 0x7fffff, RZ, 0xc0, !PT ;  /* 0x007fffff00ff7812 */ /* 0x000fe4000782c0ff */
[----:B------:R-:W-:-:S05]  /*1210*/  SEL R8, RZ, 0x1, !P0 ;  /* 0x00000001ff087807 */ /* 0x000fca0004000000 */
[----:B------:R-:W-:-:S05]  /*1220*/  IMAD.MOV R8, RZ, RZ, -R8 ;  /* 0x000000ffff087224 */ /* 0x000fca00078e0a08 */
[----:B------:R-:W-:Y:S02]  /*1230*/  ISETP.GE.AND P0, PT, R8, RZ, PT ;  /* 0x000000ff0800720c */ /* 0x000fe40003f06270 */
[----:B------:R-:W-:-:S04]  /*1240*/  IADD3 R8, PT, PT, R7, -0xfc, RZ ;  /* 0xffffff0407087810 */ /* 0x000fc80007ffe0ff */
[----:B------:R-:W-:-:S07]  /*1250*/  SHF.R.U32.HI R7, RZ, R8, R11 ;  /* 0x00000008ff077219 */ /* 0x000fce000001160b */
[----:B------:R-:W-:-:S05]  /*1260*/  @!P0 IADD3 R7, PT, PT, R7, 0x1, RZ ;  /* 0x0000000107078810 */ /* 0x000fca0007ffe0ff */
[----:B------:R-:W-:-:S05]  /*1270*/  @!P1 IMAD.SHL.U32 R7, R7, 0x2, RZ ;  /* 0x0000000207079824 */ /* 0x000fca00078e00ff */
[----:B------:R-:W-:Y:S01]  /*1280*/  LOP3.LUT R7, R7, 0x80000000, R0, 0xf8, !PT ;  /* 0x8000000007077812 */ /* 0x000fe200078ef800 */
[----:B------:R-:W-:Y:S06]  /*1290*/  BRA `(.L_x_23) ;  /* 0x0000000000047947 */ /* 0x000fec0003800000 */
.L_x_24:
[----:B------:R2:W3:Y:S02]  /*12a0*/  MUFU.RCP R7, R0 ;  /* 0x0000000000077308 */ /* 0x0004e40000001000 */
.L_x_23:
[----:B0123--:R-:W-:Y:S02]  /*12b0*/  MOV R0, R7 ;  /* 0x0000000700007202 */ /* 0x00ffe40000000f00 */
[----:B------:R-:W-:-:S04]  /*12c0*/  MOV R7, 0x0 ;  /* 0x0000000000077802 */ /* 0x000fc80000000f00 */
[----:B------:R-:W-:Y:S05]  /*12d0*/  RET.REL.NODEC R6 `(_Z37cross_entropy_forward_backward_kernelPfS_S_Piiiici) ;  /* 0xffffffec06487950 */ /* 0x000fea0003c3ffff */
.L_x_25:
[----:B------:R-:W-:-:S00]  /*12e0*/  BRA `(.L_x_25) ;  /* 0xfffffffc00fc7947 */ /* 0x000fc0000383ffff */
[----:B------:R-:W-:-:S00]  /*12f0*/  NOP ;  /* 0x0000000000007918 */ /* 0x000fc00000000000 */
        /* <DEDUP_REMOVED lines=8> */
.L_x_26:


//--------------------- .nv.shared._Z37cross_entropy_forward_backward_kernelPfS_S_Piiiici --------------------------
	.section	.nv.shared._Z37cross_entropy_forward_backward_kernelPfS_S_Piiiici,"aw",@nobits
	.sectionflags	@""
	.align	16
.nv.shared._Z37cross_entropy_forward_backward_kernelPfS_S_Piiiici:
	.zero		1040


//--------------------- .nv.shared.reserved.0     --------------------------
	.section	.nv.shared.reserved.0,"aw",@nobits
	.weak		__nv_reservedSMEM_offset_0_alias
	.size		__nv_reservedSMEM_offset_0_alias, 0, 64
	.other		__nv_reservedSMEM_offset_0_alias,@"STO_CUDA_RESERVED_SHARED STV_DEFAULT"
__nv_reservedSMEM_offset_0_alias:
	.zero		0
	.zero		64


//--------------------- .nv.constant0._Z37cross_entropy_forward_backward_kernelPfS_S_Piiiici --------------------------
	.section	.nv.constant0._Z37cross_entropy_forward_backward_kernelPfS_S_Piiiici,"a",@progbits
	.sectionflags	@""
	.align	4
.nv.constant0._Z37cross_entropy_forward_backward_kernelPfS_S_Piiiici:
	.zero		948


//--------------------- SYMBOLS --------------------------

	.type		.nv.reservedSmem.offset0,@object
	.size		.nv.reservedSmem.offset0,0x4
	.type		.nv.reservedSmem.cap,@object
	.size		.nv.reservedSmem.cap,0x4
